//
// Generated by NVIDIA NVVM Compiler
//
// Compiler Build ID: CL-36424714
// Cuda compilation tools, release 13.0, V13.0.88
// Based on NVVM 20.0.0
//

.version 9.0
.target sm_100
.address_size 64

	// .globl	kernel

.visible .entry kernel(
	.param .u64 .ptr .align 1 kernel_param_0,
	.param .u64 .ptr .align 1 kernel_param_1,
	.param .u64 .ptr .align 1 kernel_param_2,
	.param .u32 kernel_param_3,
	.param .u32 kernel_param_4,
	.param .u32 kernel_param_5
)
{
	.reg .pred 	%p<10>;
	.reg .b32 	%r<40>;
	.reg .b32 	%f<68>;
	.reg .b64 	%rd<53>;

	ld.param.u64 	%rd7, [kernel_param_0];
	ld.param.u64 	%rd8, [kernel_param_1];
	ld.param.u64 	%rd6, [kernel_param_2];
	ld.param.u32 	%r18, [kernel_param_4];
	ld.param.u32 	%r19, [kernel_param_5];
	cvta.to.global.u64 	%rd1, %rd8;
	cvta.to.global.u64 	%rd2, %rd7;
	mov.u32 	%r20, %ctaid.y;
	shl.b32 	%r21, %r20, 3;
	mov.u32 	%r22, %tid.y;
	add.s32 	%r1, %r21, %r22;
	mov.u32 	%r23, %ctaid.x;
	shl.b32 	%r24, %r23, 5;
	mov.u32 	%r25, %tid.x;
	add.s32 	%r2, %r24, %r25;
	setp.lt.s32 	%p1, %r19, 1;
	mov.f32 	%f67, 0f00000000;
	@%p1 bra 	$L__BB0_12;
	mul.lo.s32 	%r3, %r19, %r1;
	and.b32  	%r4, %r19, 7;
	setp.lt.u32 	%p2, %r19, 8;
	mov.f32 	%f67, 0f00000000;
	mov.b32 	%r38, 0;
	@%p2 bra 	$L__BB0_4;
	and.b32  	%r38, %r19, 2147483640;
	neg.s32 	%r36, %r38;
	shl.b32 	%r7, %r18, 3;
	mul.wide.u32 	%rd9, %r3, 4;
	add.s64 	%rd10, %rd9, %rd2;
	add.s64 	%rd52, %rd10, 16;
	mov.f32 	%f67, 0f00000000;
	mul.wide.s32 	%rd13, %r18, 4;
	mov.u32 	%r35, %r2;
$L__BB0_3:
	.pragma "nounroll";
	ld.global.f32 	%f17, [%rd52+-16];
	mul.wide.s32 	%rd11, %r35, 4;
	add.s64 	%rd12, %rd1, %rd11;
	ld.global.f32 	%f18, [%rd12];
	fma.rn.f32 	%f19, %f17, %f18, %f67;
	ld.global.f32 	%f20, [%rd52+-12];
	add.s64 	%rd14, %rd12, %rd13;
	ld.global.f32 	%f21, [%rd14];
	fma.rn.f32 	%f22, %f20, %f21, %f19;
	ld.global.f32 	%f23, [%rd52+-8];
	add.s64 	%rd15, %rd14, %rd13;
	ld.global.f32 	%f24, [%rd15];
	fma.rn.f32 	%f25, %f23, %f24, %f22;
	ld.global.f32 	%f26, [%rd52+-4];
	add.s64 	%rd16, %rd15, %rd13;
	ld.global.f32 	%f27, [%rd16];
	fma.rn.f32 	%f28, %f26, %f27, %f25;
	ld.global.f32 	%f29, [%rd52];
	add.s64 	%rd17, %rd16, %rd13;
	ld.global.f32 	%f30, [%rd17];
	fma.rn.f32 	%f31, %f29, %f30, %f28;
	ld.global.f32 	%f32, [%rd52+4];
	add.s64 	%rd18, %rd17, %rd13;
	ld.global.f32 	%f33, [%rd18];
	fma.rn.f32 	%f34, %f32, %f33, %f31;
	ld.global.f32 	%f35, [%rd52+8];
	add.s64 	%rd19, %rd18, %rd13;
	ld.global.f32 	%f36, [%rd19];
	fma.rn.f32 	%f37, %f35, %f36, %f34;
	ld.global.f32 	%f38, [%rd52+12];
	add.s64 	%rd20, %rd19, %rd13;
	ld.global.f32 	%f39, [%rd20];
	fma.rn.f32 	%f67, %f38, %f39, %f37;
	add.s32 	%r36, %r36, 8;
	add.s32 	%r35, %r35, %r7;
	add.s64 	%rd52, %rd52, 32;
	setp.ne.s32 	%p3, %r36, 0;
	@%p3 bra 	$L__BB0_3;
$L__BB0_4:
	setp.eq.s32 	%p4, %r4, 0;
	@%p4 bra 	$L__BB0_12;
	and.b32  	%r13, %r19, 3;
	setp.lt.u32 	%p5, %r4, 4;
	@%p5 bra 	$L__BB0_7;
	add.s32 	%r27, %r38, %r3;
	mul.wide.u32 	%rd21, %r27, 4;
	add.s64 	%rd22, %rd2, %rd21;
	ld.global.f32 	%f41, [%rd22];
	mad.lo.s32 	%r28, %r38, %r18, %r2;
	mul.wide.s32 	%rd23, %r28, 4;
	add.s64 	%rd24, %rd1, %rd23;
	ld.global.f32 	%f42, [%rd24];
	fma.rn.f32 	%f43, %f41, %f42, %f67;
	cvt.u64.u32 	%rd25, %r3;
	cvt.u64.u32 	%rd26, %r38;
	add.s64 	%rd27, %rd26, %rd25;
	shl.b64 	%rd28, %rd27, 2;
	add.s64 	%rd29, %rd2, %rd28;
	ld.global.f32 	%f44, [%rd29+4];
	mul.wide.s32 	%rd30, %r18, 4;
	add.s64 	%rd31, %rd24, %rd30;
	ld.global.f32 	%f45, [%rd31];
	fma.rn.f32 	%f46, %f44, %f45, %f43;
	ld.global.f32 	%f47, [%rd29+8];
	add.s64 	%rd32, %rd31, %rd30;
	ld.global.f32 	%f48, [%rd32];
	fma.rn.f32 	%f49, %f47, %f48, %f46;
	ld.global.f32 	%f50, [%rd29+12];
	add.s64 	%rd33, %rd32, %rd30;
	ld.global.f32 	%f51, [%rd33];
	fma.rn.f32 	%f67, %f50, %f51, %f49;
	add.s32 	%r38, %r38, 4;
$L__BB0_7:
	setp.eq.s32 	%p6, %r13, 0;
	@%p6 bra 	$L__BB0_12;
	setp.eq.s32 	%p7, %r13, 1;
	@%p7 bra 	$L__BB0_10;
	add.s32 	%r29, %r38, %r3;
	mul.wide.u32 	%rd34, %r29, 4;
	add.s64 	%rd35, %rd2, %rd34;
	ld.global.f32 	%f53, [%rd35];
	mad.lo.s32 	%r30, %r38, %r18, %r2;
	mul.wide.s32 	%rd36, %r30, 4;
	add.s64 	%rd37, %rd1, %rd36;
	ld.global.f32 	%f54, [%rd37];
	fma.rn.f32 	%f55, %f53, %f54, %f67;
	cvt.u64.u32 	%rd38, %r3;
	cvt.u64.u32 	%rd39, %r38;
	add.s64 	%rd40, %rd39, %rd38;
	shl.b64 	%rd41, %rd40, 2;
	add.s64 	%rd42, %rd2, %rd41;
	ld.global.f32 	%f56, [%rd42+4];
	mul.wide.s32 	%rd43, %r18, 4;
	add.s64 	%rd44, %rd37, %rd43;
	ld.global.f32 	%f57, [%rd44];
	fma.rn.f32 	%f67, %f56, %f57, %f55;
	add.s32 	%r38, %r38, 2;
$L__BB0_10:
	and.b32  	%r31, %r19, 1;
	setp.eq.b32 	%p8, %r31, 1;
	not.pred 	%p9, %p8;
	@%p9 bra 	$L__BB0_12;
	add.s32 	%r32, %r38, %r3;
	mul.wide.u32 	%rd45, %r32, 4;
	add.s64 	%rd46, %rd2, %rd45;
	ld.global.f32 	%f58, [%rd46];
	mad.lo.s32 	%r33, %r38, %r18, %r2;
	mul.wide.s32 	%rd47, %r33, 4;
	add.s64 	%rd48, %rd1, %rd47;
	ld.global.f32 	%f59, [%rd48];
	fma.rn.f32 	%f67, %f58, %f59, %f67;
$L__BB0_12:
	cvta.to.global.u64 	%rd49, %rd6;
	mad.lo.s32 	%r34, %r18, %r1, %r2;
	mul.wide.s32 	%rd50, %r34, 4;
	add.s64 	%rd51, %rd49, %rd50;
	st.global.f32 	[%rd51], %f67;
	ret;

}


// ===== COMPILED SASS (sm_100) =====

	.target	sm_100

	.elftype	@"ET_EXEC"


//--------------------- .note.nv.tkinfo           --------------------------
	.section	.note.nv.tkinfo,"",@"SHT_NOTE"
	.sectionflags	@"SHF_NOTE_NV_TKINFO"
	.tkinfo
        /*0018*/ 	.word	0x00000002
        /*0030*/ 	.string	""
        /*0030*/ 	.string	"ptxas"
        /*0030*/ 	.string	"Cuda compilation tools, release 13.0, V13.0.88"
        /*0030*/ 	.string	"Build cuda_13.0.r13.0/compiler.36424714_0"
        /*0030*/ 	.string	"-arch sm_100 -m 64 "



//--------------------- .note.nv.cuinfo           --------------------------
	.section	.note.nv.cuinfo,"",@"SHT_NOTE"
	.sectionflags	@"SHF_NOTE_NV_CUINFO"
        /*0018*/ 	.short	0x0002
        /*001a*/ 	.short	0x0064
        /*001c*/ 	.short	0x0082
	.zero		2


//--------------------- .nv.info                  --------------------------
	.section	.nv.info,"",@"SHT_CUDA_INFO"
	.align	4


	//----- nvinfo : EIATTR_REGCOUNT
	.align		4
        /*0000*/ 	.byte	0x04, 0x2f
        /*0002*/ 	.short	(.L_1 - .L_0)
	.align		4
.L_0:
        /*0004*/ 	.word	index@(kernel)
        /*0008*/ 	.word	0x00000020


	//----- nvinfo : EIATTR_FRAME_SIZE
	.align		4
.L_1:
        /*000c*/ 	.byte	0x04, 0x11
        /*000e*/ 	.short	(.L_3 - .L_2)
	.align		4
.L_2:
        /*0010*/ 	.word	index@(kernel)
        /*0014*/ 	.word	0x00000000


	//----- nvinfo : EIATTR_MIN_STACK_SIZE
	.align		4
.L_3:
        /*0018*/ 	.byte	0x04, 0x12
        /*001a*/ 	.short	(.L_5 - .L_4)
	.align		4
.L_4:
        /*001c*/ 	.word	index@(kernel)
        /*0020*/ 	.word	0x00000000
.L_5:


//--------------------- .nv.compat                --------------------------
	.section	.nv.compat,"",@"SHT_CUDA_COMPAT_INFO"
	.align	4
        /*0000*/ 	.byte	0x02, 0x09, 0x00, 0x00, 0x02, 0x02, 0x01, 0x00, 0x02, 0x05, 0x05, 0x00, 0x03, 0x07, 0x01, 0x01
        /*0010*/ 	.byte	0x02, 0x03, 0x00, 0x00, 0x02, 0x06, 0x01, 0x00, 0x04, 0x0b, 0x08, 0x00, 0x09, 0x00, 0x00, 0x00
        /*0020*/ 	.byte	0x00, 0x00, 0x00, 0x00


//--------------------- .nv.info.kernel           --------------------------
	.section	.nv.info.kernel,"",@"SHT_CUDA_INFO"
	.sectionflags	@""
	.align	4


	//----- nvinfo : EIATTR_CUDA_API_VERSION
	.align		4
        /*0000*/ 	.byte	0x04, 0x37
        /*0002*/ 	.short	(.L_7 - .L_6)
.L_6:
        /*0004*/ 	.word	0x00000082


	//----- nvinfo : EIATTR_KPARAM_INFO
	.align		4
.L_7:
        /*0008*/ 	.byte	0x04, 0x17
        /*000a*/ 	.short	(.L_9 - .L_8)
.L_8:
        /*000c*/ 	.word	0x00000000
        /*0010*/ 	.short	0x0005
        /*0012*/ 	.short	0x0020
        /*0014*/ 	.byte	0x00, 0xf0, 0x11, 0x00


	//----- nvinfo : EIATTR_KPARAM_INFO
	.align		4
.L_9:
        /*0018*/ 	.byte	0x04, 0x17
        /*001a*/ 	.short	(.L_11 - .L_10)
.L_10:
        /*001c*/ 	.word	0x00000000
        /*0020*/ 	.short	0x0004
        /*0022*/ 	.short	0x001c
        /*0024*/ 	.byte	0x00, 0xf0, 0x11, 0x00


	//----- nvinfo : EIATTR_KPARAM_INFO
	.align		4
.L_11:
        /*0028*/ 	.byte	0x04, 0x17
        /*002a*/ 	.short	(.L_13 - .L_12)
.L_12:
        /*002c*/ 	.word	0x00000000
        /*0030*/ 	.short	0x0003
        /*0032*/ 	.short	0x0018
        /*0034*/ 	.byte	0x00, 0xf0, 0x11, 0x00


	//----- nvinfo : EIATTR_KPARAM_INFO
	.align		4
.L_13:
        /*0038*/ 	.byte	0x04, 0x17
        /*003a*/ 	.short	(.L_15 - .L_14)
.L_14:
        /*003c*/ 	.word	0x00000000
        /*0040*/ 	.short	0x0002
        /*0042*/ 	.short	0x0010
        /*0044*/ 	.byte	0x00, 0xf5, 0x21, 0x00


	//----- nvinfo : EIATTR_KPARAM_INFO
	.align		4
.L_15:
        /*0048*/ 	.byte	0x04, 0x17
        /*004a*/ 	.short	(.L_17 - .L_16)
.L_16:
        /*004c*/ 	.word	0x00000000
        /*0050*/ 	.short	0x0001
        /*0052*/ 	.short	0x0008
        /*0054*/ 	.byte	0x00, 0xf5, 0x21, 0x00


	//----- nvinfo : EIATTR_KPARAM_INFO
	.align		4
.L_17:
        /*0058*/ 	.byte	0x04, 0x17
        /*005a*/ 	.short	(.L_19 - .L_18)
.L_18:
        /*005c*/ 	.word	0x00000000
        /*0060*/ 	.short	0x0000
        /*0062*/ 	.short	0x0000
        /*0064*/ 	.byte	0x00, 0xf5, 0x21, 0x00


	//----- nvinfo : EIATTR_SPARSE_MMA_MASK
	.align		4
.L_19:
        /*0068*/ 	.byte	0x03, 0x50
        /*006a*/ 	.short	0x0000


	//----- nvinfo : EIATTR_MAXREG_COUNT
	.align		4
        /*006c*/ 	.byte	0x03, 0x1b
        /*006e*/ 	.short	0x00ff


	//----- nvinfo : EIATTR_MERCURY_ISA_VERSION
	.align		4
        /*0070*/ 	.byte	0x03, 0x5f
        /*0072*/ 	.short	0x0101


	//----- nvinfo : EIATTR_VRC_CTA_INIT_COUNT
	.align		4
        /*0074*/ 	.byte	0x02, 0x4a
	.zero		1
	.zero		1


	//----- nvinfo : EIATTR_EXIT_INSTR_OFFSETS
	.align		4
        /*0078*/ 	.byte	0x04, 0x1c
        /*007a*/ 	.short	(.L_21 - .L_20)


	//   ....[0]....
.L_20:
        /*007c*/ 	.word	0x000008d0


	//----- nvinfo : EIATTR_CBANK_PARAM_SIZE
	.align		4
.L_21:
        /*0080*/ 	.byte	0x03, 0x19
        /*0082*/ 	.short	0x0024


	//----- nvinfo : EIATTR_PARAM_CBANK
	.align		4
        /*0084*/ 	.byte	0x04, 0x0a
        /*0086*/ 	.short	(.L_23 - .L_22)
	.align		4
.L_22:
        /*0088*/ 	.word	index@(.nv.constant0.kernel)
        /*008c*/ 	.short	0x0380
        /*008e*/ 	.short	0x0024


	//----- nvinfo : EIATTR_SW_WAR
	.align		4
.L_23:
        /*0090*/ 	.byte	0x04, 0x36
        /*0092*/ 	.short	(.L_25 - .L_24)
.L_24:
        /*0094*/ 	.word	0x00000008
.L_25:


//--------------------- .nv.callgraph             --------------------------
	.section	.nv.callgraph,"",@"SHT_CUDA_CALLGRAPH"
	.align	4
	.sectionentsize	8
	.align		4
        /*0000*/ 	.word	0x00000000
	.align		4
        /*0004*/ 	.word	0xffffffff
	.align		4
        /*0008*/ 	.word	0x00000000
	.align		4
        /*000c*/ 	.word	0xfffffffe
	.align		4
        /*0010*/ 	.word	0x00000000
	.align		4
        /*0014*/ 	.word	0xfffffffd
	.align		4
        /*0018*/ 	.word	0x00000000
	.align		4
        /*001c*/ 	.word	0xfffffffc


//--------------------- .text.kernel              --------------------------
	.section	.text.kernel,"ax",@progbits
	.align	128
        .global         kernel
        .type           kernel,@function
        .size           kernel,(.L_x_5 - kernel)
        .other          kernel,@"STO_CUDA_ENTRY STV_DEFAULT"
kernel:
.text.kernel:
[----:B------:R-:W-:Y:S08]  /*0000*/  LDC R1, c[0x0][0x37c] ;  /* 0x0000df00ff017b82 */ /* 0x000ff00000000800 */
[----:B------:R-:W0:Y:S01]  /*0010*/  LDC R0, c[0x0][0x3a0] ;  /* 0x0000e800ff007b82 */ /* 0x000e220000000800 */
[----:B------:R-:W1:Y:S01]  /*0020*/  S2R R17, SR_CTAID.Y ;  /* 0x0000000000117919 */ /* 0x000e620000002600 */
[----:B------:R-:W2:Y:S01]  /*0030*/  LDCU.64 UR4, c[0x0][0x358] ;  /* 0x00006b00ff0477ac */ /* 0x000ea20008000a00 */
[----:B------:R-:W-:Y:S01]  /*0040*/  HFMA2 R29, -RZ, RZ, 0, 0 ;  /* 0x00000000ff1d7431 */ /* 0x000fe200000001ff */
[----:B------:R-:W1:Y:S01]  /*0050*/  S2R R2, SR_TID.Y ;  /* 0x0000000000027919 */ /* 0x000e620000002200 */
[----:B------:R-:W3:Y:S01]  /*0060*/  S2R R16, SR_CTAID.X ;  /* 0x0000000000107919 */ /* 0x000ee20000002500 */
[----:B------:R-:W3:Y:S01]  /*0070*/  S2R R3, SR_TID.X ;  /* 0x0000000000037919 */ /* 0x000ee20000002100 */
[----:B0-----:R-:W-:-:S02]  /*0080*/  ISETP.GE.AND P0, PT, R0, 0x1, PT ;  /* 0x000000010000780c */ /* 0x001fc40003f06270 */
[----:B-1----:R-:W-:Y:S02]  /*0090*/  LEA R17, R17, R2, 0x3 ;  /* 0x0000000211117211 */ /* 0x002fe400078e18ff */
[----:B---3--:R-:W-:-:S09]  /*00a0*/  LEA R16, R16, R3, 0x5 ;  /* 0x0000000310107211 */ /* 0x008fd200078e28ff */
[----:B--2---:R-:W-:Y:S05]  /*00b0*/  @!P0 BRA `(.L_x_0) ;  /* 0x0000000400f08947 */ /* 0x004fea0003800000 */
[C---:B------:R-:W-:Y:S01]  /*00c0*/  ISETP.GE.U32.AND P1, PT, R0.reuse, 0x8, PT ;  /* 0x000000080000780c */ /* 0x040fe20003f26070 */
[----:B------:R-:W-:Y:S01]  /*00d0*/  IMAD R19, R17, R0, RZ ;  /* 0x0000000011137224 */ /* 0x000fe200078e02ff */
[----:B------:R-:W-:Y:S02]  /*00e0*/  LOP3.LUT R24, R0, 0x7, RZ, 0xc0, !PT ;  /* 0x0000000700187812 */ /* 0x000fe400078ec0ff */
[----:B------:R-:W-:Y:S02]  /*00f0*/  MOV R29, RZ ;  /* 0x000000ff001d7202 */ /* 0x000fe40000000f00 */
[----:B------:R-:W-:Y:S02]  /*0100*/  ISETP.NE.AND P0, PT, R24, RZ, PT ;  /* 0x000000ff1800720c */ /* 0x000fe40003f05270 */
[----:B------:R-:W-:-:S05]  /*0110*/  MOV R20, RZ ;  /* 0x000000ff00147202 */ /* 0x000fca0000000f00 */
[----:B------:R-:W-:Y:S06]  /*0120*/  @!P1 BRA `(.L_x_1) ;  /* 0x0000000000c89947 */ /* 0x000fec0003800000 */
[----:B------:R-:W0:Y:S01]  /*0130*/  LDC.64 R2, c[0x0][0x380] ;  /* 0x0000e000ff027b82 */ /* 0x000e220000000a00 */
[----:B------:R-:W-:Y:S02]  /*0140*/  LOP3.LUT R20, R0, 0x7ffffff8, RZ, 0xc0, !PT ;  /* 0x7ffffff800147812 */ /* 0x000fe400078ec0ff */
[----:B------:R-:W-:Y:S02]  /*0150*/  MOV R29, RZ ;  /* 0x000000ff001d7202 */ /* 0x000fe40000000f00 */
[----:B------:R-:W-:Y:S02]  /*0160*/  MOV R21, R16 ;  /* 0x0000001000157202 */ /* 0x000fe40000000f00 */
[----:B------:R-:W-:Y:S01]  /*0170*/  IADD3 R18, PT, PT, -R20, RZ, RZ ;  /* 0x000000ff14127210 */ /* 0x000fe20007ffe1ff */
[----:B0-----:R-:W-:-:S03]  /*0180*/  IMAD.WIDE.U32 R2, R19, 0x4, R2 ;  /* 0x0000000413027825 */ /* 0x001fc600078e0002 */
[----:B------:R-:W-:-:S04]  /*0190*/  IADD3 R5, P1, PT, R2, 0x10, RZ ;  /* 0x0000001002057810 */ /* 0x000fc80007f3e0ff */
[----:B------:R-:W-:-:S09]  /*01a0*/  IADD3.X R4, PT, PT, RZ, R3, RZ, P1, !PT ;  /* 0x00000003ff047210 */ /* 0x000fd20000ffe4ff */
.L_x_2:
[----:B------:R-:W0:Y:S01]  /*01b0*/  LDC.64 R14, c[0x0][0x388] ;  /* 0x0000e200ff0e7b82 */ /* 0x000e220000000a00 */
[----:B------:R-:W-:Y:S02]  /*01c0*/  MOV R2, R5 ;  /* 0x0000000500027202 */ /* 0x000fe40000000f00 */
[----:B------:R-:W-:-:S05]  /*01d0*/  MOV R3, R4 ;  /* 0x0000000400037202 */ /* 0x000fca0000000f00 */
[----:B------:R-:W2:Y:S01]  /*01e0*/  LDG.E R12, desc[UR4][R2.64+-0x10] ;  /* 0xfffff004020c7981 */ /* 0x000ea2000c1e1900 */
[----:B------:R-:W1:Y:S03]  /*01f0*/  LDC R23, c[0x0][0x39c] ;  /* 0x0000e700ff177b82 */ /* 0x000e660000000800 */
[----:B------:R-:W3:Y:S04]  /*0200*/  LDG.E R22, desc[UR4][R2.64+-0xc] ;  /* 0xfffff40402167981 */ /* 0x000ee8000c1e1900 */
[----:B------:R-:W4:Y:S04]  /*0210*/  LDG.E R27, desc[UR4][R2.64+-0x8] ;  /* 0xfffff804021b7981 */ /* 0x000f28000c1e1900 */
[----:B------:R-:W5:Y:S01]  /*0220*/  LDG.E R26, desc[UR4][R2.64+-0x4] ;  /* 0xfffffc04021a7981 */ /* 0x000f62000c1e1900 */
[----:B0-----:R-:W-:-:S05]  /*0230*/  IMAD.WIDE R14, R21, 0x4, R14 ;  /* 0x00000004150e7825 */ /* 0x001fca00078e020e */
[----:B------:R1:W2:Y:S02]  /*0240*/  LDG.E R13, desc[UR4][R14.64] ;  /* 0x000000040e0d7981 */ /* 0x0002a4000c1e1900 */
[----:B-1----:R-:W-:-:S05]  /*0250*/  IMAD.WIDE R14, R23, 0x4, R14 ;  /* 0x00000004170e7825 */ /* 0x002fca00078e020e */
[----:B------:R0:W3:Y:S01]  /*0260*/  LDG.E R25, desc[UR4][R14.64] ;  /* 0x000000040e197981 */ /* 0x0000e2000c1e1900 */
[----:B------:R-:W-:-:S04]  /*0270*/  IMAD.WIDE R10, R23, 0x4, R14 ;  /* 0x00000004170a7825 */ /* 0x000fc800078e020e */
[C---:B------:R-:W-:Y:S02]  /*0280*/  IMAD.WIDE R8, R23.reuse, 0x4, R10 ;  /* 0x0000000417087825 */ /* 0x040fe400078e020a */
[----:B------:R-:W4:Y:S02]  /*0290*/  LDG.E R10, desc[UR4][R10.64] ;  /* 0x000000040a0a7981 */ /* 0x000f24000c1e1900 */
[C---:B------:R-:W-:Y:S02]  /*02a0*/  IMAD.WIDE R4, R23.reuse, 0x4, R8 ;  /* 0x0000000417047825 */ /* 0x040fe400078e0208 */
[----:B------:R-:W5:Y:S02]  /*02b0*/  LDG.E R9, desc[UR4][R8.64] ;  /* 0x0000000408097981 */ /* 0x000f64000c1e1900 */
[C---:B------:R-:W-:Y:S02]  /*02c0*/  IMAD.WIDE R6, R23.reuse, 0x4, R4 ;  /* 0x0000000417067825 */ /* 0x040fe400078e0204 */
[----:B------:R-:W5:Y:S04]  /*02d0*/  LDG.E R11, desc[UR4][R2.64+0x4] ;  /* 0x00000404020b7981 */ /* 0x000f68000c1e1900 */
[----:B------:R-:W5:Y:S04]  /*02e0*/  LDG.E R4, desc[UR4][R4.64] ;  /* 0x0000000404047981 */ /* 0x000f68000c1e1900 */
[----:B------:R-:W5:Y:S04]  /*02f0*/  LDG.E R8, desc[UR4][R2.64+0xc] ;  /* 0x00000c0402087981 */ /* 0x000f68000c1e1900 */
[----:B------:R-:W5:Y:S01]  /*0300*/  LDG.E R5, desc[UR4][R2.64] ;  /* 0x0000000402057981 */ /* 0x000f62000c1e1900 */
[----:B--2---:R-:W-:Y:S01]  /*0310*/  FFMA R29, R12, R13, R29 ;  /* 0x0000000d0c1d7223 */ /* 0x004fe2000000001d */
[----:B------:R-:W-:-:S02]  /*0320*/  IMAD.WIDE R12, R23, 0x4, R6 ;  /* 0x00000004170c7825 */ /* 0x000fc400078e0206 */
[----:B------:R-:W2:Y:S02]  /*0330*/  LDG.E R6, desc[UR4][R6.64] ;  /* 0x0000000406067981 */ /* 0x000ea4000c1e1900 */
[----:B0-----:R-:W-:Y:S02]  /*0340*/  IMAD.WIDE R14, R23, 0x4, R12 ;  /* 0x00000004170e7825 */ /* 0x001fe400078e020c */
[----:B------:R-:W2:Y:S04]  /*0350*/  LDG.E R28, desc[UR4][R12.64] ;  /* 0x000000040c1c7981 */ /* 0x000ea8000c1e1900 */
[----:B------:R-:W2:Y:S04]  /*0360*/  LDG.E R7, desc[UR4][R2.64+0x8] ;  /* 0x0000080402077981 */ /* 0x000ea8000c1e1900 */
[----:B------:R-:W2:Y:S01]  /*0370*/  LDG.E R15, desc[UR4][R14.64] ;  /* 0x000000040e0f7981 */ /* 0x000ea2000c1e1900 */
[----:B---3--:R-:W-:Y:S01]  /*0380*/  FFMA R22, R22, R25, R29 ;  /* 0x0000001916167223 */ /* 0x008fe2000000001d */
[----:B------:R-:W-:-:S03]  /*0390*/  IADD3 R18, PT, PT, R18, 0x8, RZ ;  /* 0x0000000812127810 */ /* 0x000fc60007ffe0ff */
[----:B----4-:R-:W-:Y:S01]  /*03a0*/  FFMA R27, R27, R10, R22 ;  /* 0x0000000a1b1b7223 */ /* 0x010fe20000000016 */
[----:B------:R-:W-:-:S03]  /*03b0*/  ISETP.NE.AND P1, PT, R18, RZ, PT ;  /* 0x000000ff1200720c */ /* 0x000fc60003f25270 */
[----:B-----5:R-:W-:Y:S01]  /*03c0*/  FFMA R26, R26, R9, R27 ;  /* 0x000000091a1a7223 */ /* 0x020fe2000000001b */
[----:B------:R-:W-:-:S03]  /*03d0*/  LEA R21, R23, R21, 0x3 ;  /* 0x0000001517157211 */ /* 0x000fc600078e18ff */
[----:B------:R-:W-:Y:S01]  /*03e0*/  FFMA R4, R5, R4, R26 ;  /* 0x0000000405047223 */ /* 0x000fe2000000001a */
[----:B------:R-:W-:-:S03]  /*03f0*/  IADD3 R5, P2, PT, R2, 0x20, RZ ;  /* 0x0000002002057810 */ /* 0x000fc60007f5e0ff */
[----:B--2---:R-:W-:-:S04]  /*0400*/  FFMA R4, R11, R6, R4 ;  /* 0x000000060b047223 */ /* 0x004fc80000000004 */
[----:B------:R-:W-:Y:S01]  /*0410*/  FFMA R7, R7, R28, R4 ;  /* 0x0000001c07077223 */ /* 0x000fe20000000004 */
[----:B------:R-:W-:-:S03]  /*0420*/  IADD3.X R4, PT, PT, RZ, R3, RZ, P2, !PT ;  /* 0x00000003ff047210 */ /* 0x000fc600017fe4ff */
[----:B------:R-:W-:Y:S01]  /*0430*/  FFMA R29, R8, R15, R7 ;  /* 0x0000000f081d7223 */ /* 0x000fe20000000007 */
[----:B------:R-:W-:Y:S06]  /*0440*/  @P1 BRA `(.L_x_2) ;  /* 0xfffffffc00581947 */ /* 0x000fec000383ffff */
.L_x_1:
[----:B------:R-:W-:Y:S05]  /*0450*/  @!P0 BRA `(.L_x_0) ;  /* 0x0000000400088947 */ /* 0x000fea0003800000 */
[----:B------:R-:W-:Y:S02]  /*0460*/  ISETP.GE.U32.AND P1, PT, R24, 0x4, PT ;  /* 0x000000041800780c */ /* 0x000fe40003f26070 */
[----:B------:R-:W-:-:S04]  /*0470*/  LOP3.LUT R14, R0, 0x3, RZ, 0xc0, !PT ;  /* 0x00000003000e7812 */ /* 0x000fc800078ec0ff */
[----:B------:R-:W-:-:S07]  /*0480*/  ISETP.NE.AND P0, PT, R14, RZ, PT ;  /* 0x000000ff0e00720c */ /* 0x000fce0003f05270 */
[----:B------:R-:W-:Y:S06]  /*0490*/  @!P1 BRA `(.L_x_3) ;  /* 0x0000000000709947 */ /* 0x000fec0003800000 */
[----:B------:R-:W0:Y:S01]  /*04a0*/  LDC R11, c[0x0][0x39c] ;  /* 0x0000e700ff0b7b82 */ /* 0x000e220000000800 */
[----:B------:R-:W1:Y:S01]  /*04b0*/  LDCU.64 UR6, c[0x0][0x380] ;  /* 0x00007000ff0677ac */ /* 0x000e620008000a00 */
[CC--:B------:R-:W-:Y:S02]  /*04c0*/  IADD3 R3, PT, PT, R19.reuse, R20.reuse, RZ ;  /* 0x0000001413037210 */ /* 0x0c0fe40007ffe0ff */
[----:B------:R-:W-:-:S04]  /*04d0*/  IADD3 R8, P1, PT, R19, R20, RZ ;  /* 0x0000001413087210 */ /* 0x000fc80007f3e0ff */
[----:B------:R-:W2:Y:S08]  /*04e0*/  LDC.64 R4, c[0x0][0x388] ;  /* 0x0000e200ff047b82 */ /* 0x000eb00000000a00 */
[----:B------:R-:W3:Y:S01]  /*04f0*/  LDC.64 R12, c[0x0][0x380] ;  /* 0x0000e000ff0c7b82 */ /* 0x000ee20000000a00 */
[----:B0-----:R-:W-:-:S04]  /*0500*/  IMAD R7, R20, R11, R16 ;  /* 0x0000000b14077224 */ /* 0x001fc800078e0210 */
[----:B--2---:R-:W-:-:S04]  /*0510*/  IMAD.WIDE R4, R7, 0x4, R4 ;  /* 0x0000000407047825 */ /* 0x004fc800078e0204 */
[----:B------:R-:W-:Y:S02]  /*0520*/  IMAD.WIDE R6, R11, 0x4, R4 ;  /* 0x000000040b067825 */ /* 0x000fe400078e0204 */
[----:B------:R-:W2:Y:S02]  /*0530*/  LDG.E R4, desc[UR4][R4.64] ;  /* 0x0000000404047981 */ /* 0x000ea4000c1e1900 */
[----:B---3--:R-:W-:Y:S01]  /*0540*/  IMAD.WIDE.U32 R12, R3, 0x4, R12 ;  /* 0x00000004030c7825 */ /* 0x008fe200078e000c */
[----:B------:R-:W-:Y:S02]  /*0550*/  IADD3.X R3, PT, PT, RZ, RZ, RZ, P1, !PT ;  /* 0x000000ffff037210 */ /* 0x000fe40000ffe4ff */
[----:B-1----:R-:W-:-:S03]  /*0560*/  LEA R2, P1, R8, UR6, 0x2 ;  /* 0x0000000608027c11 */ /* 0x002fc6000f8210ff */
[----:B------:R-:W2:Y:S01]  /*0570*/  LDG.E R12, desc[UR4][R12.64] ;  /* 0x000000040c0c7981 */ /* 0x000ea2000c1e1900 */
[----:B------:R-:W-:Y:S01]  /*0580*/  LEA.HI.X R3, R8, UR7, R3, 0x2, P1 ;  /* 0x0000000708037c11 */ /* 0x000fe200088f1403 */
[C---:B------:R-:W-:Y:S02]  /*0590*/  IMAD.WIDE R8, R11.reuse, 0x4, R6 ;  /* 0x000000040b087825 */ /* 0x040fe400078e0206 */
[----:B------:R-:W3:Y:S04]  /*05a0*/  LDG.E R6, desc[UR4][R6.64] ;  /* 0x0000000406067981 */ /* 0x000ee8000c1e1900 */
[----:B------:R-:W3:Y:S01]  /*05b0*/  LDG.E R18, desc[UR4][R2.64+0x4] ;  /* 0x0000040402127981 */ /* 0x000ee2000c1e1900 */
[----:B------:R-:W-:-:S03]  /*05c0*/  IMAD.WIDE R10, R11, 0x4, R8 ;  /* 0x000000040b0a7825 */ /* 0x000fc600078e0208 */
[----:B------:R-:W4:Y:S04]  /*05d0*/  LDG.E R21, desc[UR4][R8.64] ;  /* 0x0000000408157981 */ /* 0x000f28000c1e1900 */
[----:B------:R-:W4:Y:S04]  /*05e0*/  LDG.E R15, desc[UR4][R2.64+0x8] ;  /* 0x00000804020f7981 */ /* 0x000f28000c1e1900 */
[----:B------:R-:W5:Y:S04]  /*05f0*/  LDG.E R22, desc[UR4][R2.64+0xc] ;  /* 0x00000c0402167981 */ /* 0x000f68000c1e1900 */
[----:B------:R-:W5:Y:S01]  /*0600*/  LDG.E R10, desc[UR4][R10.64] ;  /* 0x000000040a0a7981 */ /* 0x000f62000c1e1900 */
[----:B------:R-:W-:Y:S01]  /*0610*/  IADD3 R20, PT, PT, R20, 0x4, RZ ;  /* 0x0000000414147810 */ /* 0x000fe20007ffe0ff */
[----:B--2---:R-:W-:-:S04]  /*0620*/  FFMA R29, R12, R4, R29 ;  /* 0x000000040c1d7223 */ /* 0x004fc8000000001d */
[----:B---3--:R-:W-:-:S04]  /*0630*/  FFMA R18, R18, R6, R29 ;  /* 0x0000000612127223 */ /* 0x008fc8000000001d */
[----:B----4-:R-:W-:-:S04]  /*0640*/  FFMA R15, R15, R21, R18 ;  /* 0x000000150f0f7223 */ /* 0x010fc80000000012 */
[----:B-----5:R-:W-:-:S07]  /*0650*/  FFMA R29, R22, R10, R15 ;  /* 0x0000000a161d7223 */ /* 0x020fce000000000f */
.L_x_3:
[----:B------:R-:W-:Y:S05]  /*0660*/  @!P0 BRA `(.L_x_0) ;  /* 0x0000000000848947 */ /* 0x000fea0003800000 */
[----:B------:R-:W-:Y:S01]  /*0670*/  ISETP.NE.AND P1, PT, R14, 0x1, PT ;  /* 0x000000010e00780c */ /* 0x000fe20003f25270 */
[----:B------:R-:W0:Y:S01]  /*0680*/  LDC.64 R8, c[0x0][0x388] ;  /* 0x0000e200ff087b82 */ /* 0x000e220000000a00 */
[----:B------:R-:W-:-:S04]  /*0690*/  LOP3.LUT R0, R0, 0x1, RZ, 0xc0, !PT ;  /* 0x0000000100007812 */ /* 0x000fc800078ec0ff */
[----:B------:R-:W-:-:S03]  /*06a0*/  ISETP.NE.U32.AND P0, PT, R0, 0x1, PT ;  /* 0x000000010000780c */ /* 0x000fc60003f05070 */
[----:B------:R-:W1:Y:S04]  /*06b0*/  LDC.64 R10, c[0x0][0x380] ;  /* 0x0000e000ff0a7b82 */ /* 0x000e680000000a00 */
[CC--:B------:R-:W-:Y:S02]  /*06c0*/  @P1 IADD3 R21, PT, PT, R19.reuse, R20.reuse, RZ ;  /* 0x0000001413151210 */ /* 0x0c0fe40007ffe0ff */
[----:B------:R-:W-:Y:S02]  /*06d0*/  @P1 IADD3 R0, P2, PT, R19, R20, RZ ;  /* 0x0000001413001210 */ /* 0x000fe40007f5e0ff */
[----:B------:R-:W2:Y:S02]  /*06e0*/  @P1 LDC R15, c[0x0][0x39c] ;  /* 0x0000e700ff0f1b82 */ /* 0x000ea40000000800 */
[----:B------:R-:W-:-:S06]  /*06f0*/  @P1 IADD3.X R12, PT, PT, RZ, RZ, RZ, P2, !PT ;  /* 0x000000ffff0c1210 */ /* 0x000fcc00017fe4ff */
[----:B------:R-:W3:Y:S08]  /*0700*/  @P1 LDC.64 R6, c[0x0][0x380] ;  /* 0x0000e000ff061b82 */ /* 0x000ef00000000a00 */
[----:B------:R-:W4:Y:S01]  /*0710*/  @!P0 LDC R13, c[0x0][0x39c] ;  /* 0x0000e700ff0d8b82 */ /* 0x000f220000000800 */
[----:B-1----:R-:W-:-:S06]  /*0720*/  @P1 IMAD.WIDE.U32 R10, R21, 0x4, R10 ;  /* 0x00000004150a1825 */ /* 0x002fcc00078e000a */
[----:B------:R-:W5:Y:S01]  /*0730*/  @P1 LDG.E R10, desc[UR4][R10.64] ;  /* 0x000000040a0a1981 */ /* 0x000f62000c1e1900 */
[----:B------:R-:W1:Y:S01]  /*0740*/  LDC.64 R2, c[0x0][0x380] ;  /* 0x0000e000ff027b82 */ /* 0x000e620000000a00 */
[C---:B--2---:R-:W-:Y:S01]  /*0750*/  @P1 IMAD R23, R20.reuse, R15, R16 ;  /* 0x0000000f14171224 */ /* 0x044fe200078e0210 */
[----:B------:R-:W-:-:S03]  /*0760*/  @P1 IADD3 R20, PT, PT, R20, 0x2, RZ ;  /* 0x0000000214141810 */ /* 0x000fc60007ffe0ff */
[----:B0-----:R-:W-:-:S03]  /*0770*/  @P1 IMAD.WIDE R8, R23, 0x4, R8 ;  /* 0x0000000417081825 */ /* 0x001fc600078e0208 */
[----:B------:R-:W0:Y:S01]  /*0780*/  LDC.64 R4, c[0x0][0x388] ;  /* 0x0000e200ff047b82 */ /* 0x000e220000000a00 */
[C---:B---3--:R-:W-:Y:S02]  /*0790*/  @P1 LEA R6, P2, R0.reuse, R6, 0x2 ;  /* 0x0000000600061211 */ /* 0x048fe400078410ff */
[----:B------:R-:W-:Y:S01]  /*07a0*/  @!P0 IADD3 R19, PT, PT, R19, R20, RZ ;  /* 0x0000001413138210 */ /* 0x000fe20007ffe0ff */
[----:B------:R-:W-:Y:S01]  /*07b0*/  @P1 IMAD.WIDE R14, R15, 0x4, R8 ;  /* 0x000000040f0e1825 */ /* 0x000fe200078e0208 */
[----:B------:R-:W-:Y:S02]  /*07c0*/  @P1 LEA.HI.X R7, R0, R7, R12, 0x2, P2 ;  /* 0x0000000700071211 */ /* 0x000fe400010f140c */
[----:B------:R-:W5:Y:S01]  /*07d0*/  @P1 LDG.E R0, desc[UR4][R8.64] ;  /* 0x0000000408001981 */ /* 0x000f62000c1e1900 */
[----:B----4-:R-:W-:-:S03]  /*07e0*/  @!P0 IMAD R13, R20, R13, R16 ;  /* 0x0000000d140d8224 */ /* 0x010fc600078e0210 */
[----:B------:R-:W2:Y:S04]  /*07f0*/  @P1 LDG.E R7, desc[UR4][R6.64+0x4] ;  /* 0x0000040406071981 */ /* 0x000ea8000c1e1900 */
[----:B------:R-:W2:Y:S01]  /*0800*/  @P1 LDG.E R14, desc[UR4][R14.64] ;  /* 0x000000040e0e1981 */ /* 0x000ea2000c1e1900 */
[----:B-1----:R-:W-:-:S06]  /*0810*/  @!P0 IMAD.WIDE.U32 R2, R19, 0x4, R2 ;  /* 0x0000000413028825 */ /* 0x002fcc00078e0002 */
[----:B------:R-:W3:Y:S01]  /*0820*/  @!P0 LDG.E R2, desc[UR4][R2.64] ;  /* 0x0000000402028981 */ /* 0x000ee2000c1e1900 */
[----:B0-----:R-:W-:-:S06]  /*0830*/  @!P0 IMAD.WIDE R4, R13, 0x4, R4 ;  /* 0x000000040d048825 */ /* 0x001fcc00078e0204 */
[----:B------:R-:W3:Y:S01]  /*0840*/  @!P0 LDG.E R4, desc[UR4][R4.64] ;  /* 0x0000000404048981 */ /* 0x000ee2000c1e1900 */
[----:B-----5:R-:W-:-:S04]  /*0850*/  @P1 FFMA R0, R10, R0, R29 ;  /* 0x000000000a001223 */ /* 0x020fc8000000001d */
[----:B--2---:R-:W-:-:S04]  /*0860*/  @P1 FFMA R29, R7, R14, R0 ;  /* 0x0000000e071d1223 */ /* 0x004fc80000000000 */
[----:B---3--:R-:W-:-:S07]  /*0870*/  @!P0 FFMA R29, R2, R4, R29 ;  /* 0x00000004021d8223 */ /* 0x008fce000000001d */
.L_x_0:
[----:B------:R-:W0:Y:S01]  /*0880*/  LDC.64 R2, c[0x0][0x390] ;  /* 0x0000e400ff027b82 */ /* 0x000e220000000a00 */
[----:B------:R-:W1:Y:S02]  /*0890*/  LDCU UR6, c[0x0][0x39c] ;  /* 0x00007380ff0677ac */ /* 0x000e640008000800 */
[----:B-1----:R-:W-:-:S04]  /*08a0*/  IMAD R17, R17, UR6, R16 ;  /* 0x0000000611117c24 */ /* 0x002fc8000f8e0210 */
[----:B0-----:R-:W-:-:S05]  /*08b0*/  IMAD.WIDE R2, R17, 0x4, R2 ;  /* 0x0000000411027825 */ /* 0x001fca00078e0202 */
[----:B------:R-:W-:Y:S01]  /*08c0*/  STG.E desc[UR4][R2.64], R29 ;  /* 0x0000001d02007986 */ /* 0x000fe2000c101904 */
[----:B------:R-:W-:Y:S05]  /*08d0*/  EXIT ;  /* 0x000000000000794d */ /* 0x000fea0003800000 */
.L_x_4:
[----:B------:R-:W-:-:S00]  /*08e0*/  BRA `(.L_x_4) ;  /* 0xfffffffc00fc7947 */ /* 0x000fc0000383ffff */
[----:B------:R-:W-:-:S00]  /*08f0*/  NOP ;  /* 0x0000000000007918 */ /* 0x000fc00000000000 */
        /* <DEDUP_REMOVED lines=8> */
.L_x_5:


//--------------------- .nv.shared.reserved.0     --------------------------
	.section	.nv.shared.reserved.0,"aw",@nobits
	.weak		__nv_reservedSMEM_offset_0_alias
	.size		__nv_reservedSMEM_offset_0_alias, 0, 64
	.other		__nv_reservedSMEM_offset_0_alias,@"STO_CUDA_RESERVED_SHARED STV_DEFAULT"
__nv_reservedSMEM_offset_0_alias:
	.zero		0
	.zero		64


//--------------------- .nv.constant0.kernel      --------------------------
	.section	.nv.constant0.kernel,"a",@progbits
	.sectionflags	@""
	.align	4
.nv.constant0.kernel:
	.zero		932


//--------------------- SYMBOLS --------------------------

	.type		.nv.reservedSmem.offset0,@object
	.size		.nv.reservedSmem.offset0,0x4
